	.headerflags	@"EF_CUDA_TEXMODE_UNIFIED EF_CUDA_64BIT_ADDRESS EF_CUDA_ACCELERATORS EF_CUDA_SM90 EF_CUDA_VIRTUAL_SM(EF_CUDA_SM90)"
	.elftype	@"ET_EXEC"


//--------------------- .nv.info                  --------------------------
	.section	.nv.info,"",@"SHT_CUDA_INFO"
	.align	4


	//----- nvinfo : EIATTR_REGCOUNT
	.align		4
        /*0000*/ 	.byte	0x04, 0x2f
        /*0002*/ 	.short	(.L_3 - .L_2)
	.align		4
.L_2:
        /*0004*/ 	.word	index@(triton_poi_fused__native_batch_norm_legit_no_training_mul_sigmoid_59)
        /*0008*/ 	.word	0x00000017


	//----- nvinfo : EIATTR_MIN_STACK_SIZE
	.align		4
.L_3:
        /*000c*/ 	.byte	0x04, 0x12
        /*000e*/ 	.short	(.L_5 - .L_4)
	.align		4
.L_4:
        /*0010*/ 	.word	index@(triton_poi_fused__native_batch_norm_legit_no_training_mul_sigmoid_59)
        /*0014*/ 	.word	0x00000000


	//----- nvinfo : EIATTR_FRAME_SIZE
	.align		4
.L_5:
        /*0018*/ 	.byte	0x04, 0x11
        /*001a*/ 	.short	(.L_7 - .L_6)
	.align		4
.L_6:
        /*001c*/ 	.word	index@(triton_poi_fused__native_batch_norm_legit_no_training_mul_sigmoid_59)
        /*0020*/ 	.word	0x00000000


	//----- nvinfo : EIATTR_MIN_STACK_SIZE
	.align		4
.L_7:
        /*0024*/ 	.byte	0x04, 0x12
        /*0026*/ 	.short	(.L_9 - .L_8)
	.align		4
.L_8:
        /*0028*/ 	.word	index@(triton_poi_fused__native_batch_norm_legit_no_training_mul_sigmoid_59)
        /*002c*/ 	.word	0x00000000
.L_9:


//--------------------- .nv.info.triton_poi_fused__native_batch_norm_legit_no_training_mul_sigmoid_59 --------------------------
	.section	.nv.info.triton_poi_fused__native_batch_norm_legit_no_training_mul_sigmoid_59,"",@"SHT_CUDA_INFO"
	.sectionflags	@""
	.align	4


	//----- nvinfo : EIATTR_CUDA_API_VERSION
	.align		4
        /*0000*/ 	.byte	0x04, 0x37
        /*0002*/ 	.short	(.L_11 - .L_10)
.L_10:
        /*0004*/ 	.word	0x0000007c


	//----- nvinfo : EIATTR_KPARAM_INFO
	.align		4
.L_11:
        /*0008*/ 	.byte	0x04, 0x17
        /*000a*/ 	.short	(.L_13 - .L_12)
.L_12:
        /*000c*/ 	.word	0x00000000
        /*0010*/ 	.short	0x0006
        /*0012*/ 	.short	0x0030
        /*0014*/ 	.byte	0x00, 0xf0, 0x11, 0x00


	//----- nvinfo : EIATTR_KPARAM_INFO
	.align		4
.L_13:
        /*0018*/ 	.byte	0x04, 0x17
        /*001a*/ 	.short	(.L_15 - .L_14)
.L_14:
        /*001c*/ 	.word	0x00000000
        /*0020*/ 	.short	0x0005
        /*0022*/ 	.short	0x0028
        /*0024*/ 	.byte	0x00, 0xf4, 0x21, 0x00


	//----- nvinfo : EIATTR_KPARAM_INFO
	.align		4
.L_15:
        /*0028*/ 	.byte	0x04, 0x17
        /*002a*/ 	.short	(.L_17 - .L_16)
.L_16:
        /*002c*/ 	.word	0x00000000
        /*0030*/ 	.short	0x0004
        /*0032*/ 	.short	0x0020
        /*0034*/ 	.byte	0x00, 0xf4, 0x21, 0x00


	//----- nvinfo : EIATTR_KPARAM_INFO
	.align		4
.L_17:
        /*0038*/ 	.byte	0x04, 0x17
        /*003a*/ 	.short	(.L_19 - .L_18)
.L_18:
        /*003c*/ 	.word	0x00000000
        /*0040*/ 	.short	0x0003
        /*0042*/ 	.short	0x0018
        /*0044*/ 	.byte	0x00, 0xf4, 0x21, 0x00


	//----- nvinfo : EIATTR_KPARAM_INFO
	.align		4
.L_19:
        /*0048*/ 	.byte	0x04, 0x17
        /*004a*/ 	.short	(.L_21 - .L_20)
.L_20:
        /*004c*/ 	.word	0x00000000
        /*0050*/ 	.short	0x0002
        /*0052*/ 	.short	0x0010
        /*0054*/ 	.byte	0x00, 0xf4, 0x21, 0x00


	//----- nvinfo : EIATTR_KPARAM_INFO
	.align		4
.L_21:
        /*0058*/ 	.byte	0x04, 0x17
        /*005a*/ 	.short	(.L_23 - .L_22)
.L_22:
        /*005c*/ 	.word	0x00000000
        /*0060*/ 	.short	0x0001
        /*0062*/ 	.short	0x0008
        /*0064*/ 	.byte	0x00, 0xf4, 0x21, 0x00


	//----- nvinfo : EIATTR_KPARAM_INFO
	.align		4
.L_23:
        /*0068*/ 	.byte	0x04, 0x17
        /*006a*/ 	.short	(.L_25 - .L_24)
.L_24:
        /*006c*/ 	.word	0x00000000
        /*0070*/ 	.short	0x0000
        /*0072*/ 	.short	0x0000
        /*0074*/ 	.byte	0x00, 0xf4, 0x21, 0x00


	//----- nvinfo : EIATTR_SPARSE_MMA_MASK
	.align		4
.L_25:
        /*0078*/ 	.byte	0x03, 0x50
        /*007a*/ 	.short	0x0000


	//----- nvinfo : EIATTR_MAXREG_COUNT
	.align		4
        /*007c*/ 	.byte	0x03, 0x1b
        /*007e*/ 	.short	0x00ff


	//----- nvinfo : EIATTR_EXIT_INSTR_OFFSETS
	.align		4
        /*0080*/ 	.byte	0x04, 0x1c
        /*0082*/ 	.short	(.L_27 - .L_26)


	//   ....[0]....
.L_26:
        /*0084*/ 	.word	0x00000570


	//   ....[1]....
        /*0088*/ 	.word	0x00000590


	//----- nvinfo : EIATTR_REQNTID
	.align		4
.L_27:
        /*008c*/ 	.byte	0x04, 0x10
        /*008e*/ 	.short	(.L_29 - .L_28)
.L_28:
        /*0090*/ 	.word	0x00000080
        /*0094*/ 	.word	0x00000001
        /*0098*/ 	.word	0x00000001


	//----- nvinfo : EIATTR_CBANK_PARAM_SIZE
	.align		4
.L_29:
        /*009c*/ 	.byte	0x03, 0x19
        /*009e*/ 	.short	0x0034


	//----- nvinfo : EIATTR_PARAM_CBANK
	.align		4
        /*00a0*/ 	.byte	0x04, 0x0a
        /*00a2*/ 	.short	(.L_31 - .L_30)
	.align		4
.L_30:
        /*00a4*/ 	.word	index@(.nv.constant0.triton_poi_fused__native_batch_norm_legit_no_training_mul_sigmoid_59)
        /*00a8*/ 	.short	0x0210
        /*00aa*/ 	.short	0x0034


	//----- nvinfo : EIATTR_SW_WAR
	.align		4
.L_31:
        /*00ac*/ 	.byte	0x04, 0x36
        /*00ae*/ 	.short	(.L_33 - .L_32)
.L_32:
        /*00b0*/ 	.word	0x00000008
.L_33:


//--------------------- .nv.callgraph             --------------------------
	.section	.nv.callgraph,"",@"SHT_CUDA_CALLGRAPH"
	.align	4
	.sectionentsize	8
	.align		4
        /*0000*/ 	.word	0x00000000
	.align		4
        /*0004*/ 	.word	0xffffffff
	.align		4
        /*0008*/ 	.word	0x00000000
	.align		4
        /*000c*/ 	.word	0xfffffffe
	.align		4
        /*0010*/ 	.word	0x00000000
	.align		4
        /*0014*/ 	.word	0xfffffffd
	.align		4
        /*0018*/ 	.word	0x00000000
	.align		4
        /*001c*/ 	.word	0xfffffffc


//--------------------- .nv.constant4             --------------------------
	.section	.nv.constant4,"a",@progbits
	.align	8
	.align		8
.nv.constant4:
        /*0000*/ 	.dword	_$_str
	.align		8
        /*0008*/ 	.dword	_$_str_$_2


//--------------------- .text.triton_poi_fused__native_batch_norm_legit_no_training_mul_sigmoid_59 --------------------------
	.section	.text.triton_poi_fused__native_batch_norm_legit_no_training_mul_sigmoid_59,"ax",@progbits
	.align	128
        .global         triton_poi_fused__native_batch_norm_legit_no_training_mul_sigmoid_59
        .type           triton_poi_fused__native_batch_norm_legit_no_training_mul_sigmoid_59,@function
        .size           triton_poi_fused__native_batch_norm_legit_no_training_mul_sigmoid_59,(.L_x_1 - triton_poi_fused__native_batch_norm_legit_no_training_mul_sigmoid_59)
        .other          triton_poi_fused__native_batch_norm_legit_no_training_mul_sigmoid_59,@"STO_CUDA_ENTRY STV_DEFAULT"
triton_poi_fused__native_batch_norm_legit_no_training_mul_sigmoid_59:
.text.triton_poi_fused__native_batch_norm_legit_no_training_mul_sigmoid_59:
[----:B------:R-:W0:Y:S01]  /*0000*/  LDC R1, c[0x0][0x28] ;  /* 0x00000a00ff017b82 */ /* 0x000e220000000800 */
[----:B------:R-:W1:Y:S07]  /*0010*/  S2R R0, SR_TID.X ;  /* 0x0000000000007919 */ /* 0x000e6e0000002100 */
[----:B------:R-:W2:Y:S01]  /*0020*/  LDC.64 R8, c[0x0][0x228] ;  /* 0x00008a00ff087b82 */ /* 0x000ea20000000a00 */
[----:B------:R-:W-:Y:S01]  /*0030*/  ULDC.64 UR4, c[0x0][0x208] ;  /* 0x0000820000047ab9 */ /* 0x000fe20000000a00 */
[----:B------:R-:W3:Y:S06]  /*0040*/  S2R R3, SR_CTAID.X ;  /* 0x0000000000037919 */ /* 0x000eec0000002500 */
[----:B------:R-:W4:Y:S08]  /*0050*/  LDC.64 R14, c[0x0][0x220] ;  /* 0x00008800ff0e7b82 */ /* 0x000f300000000a00 */
[----:B------:R-:W5:Y:S08]  /*0060*/  LDC.64 R12, c[0x0][0x218] ;  /* 0x00008600ff0c7b82 */ /* 0x000f700000000a00 */
[----:B------:R-:W5:Y:S01]  /*0070*/  LDC.64 R16, c[0x0][0x230] ;  /* 0x00008c00ff107b82 */ /* 0x000f620000000a00 */
[----:B-1----:R-:W-:-:S07]  /*0080*/  SHF.L.U32 R0, R0, 0x1, RZ ;  /* 0x0000000100007819 */ /* 0x002fce00000006ff */
[----:B------:R-:W1:Y:S01]  /*0090*/  LDC.64 R18, c[0x0][0x238] ;  /* 0x00008e00ff127b82 */ /* 0x000e620000000a00 */
[----:B------:R-:W-:-:S04]  /*00a0*/  LOP3.LUT R0, R0, 0xfe, RZ, 0xc0, !PT ;  /* 0x000000fe00007812 */ /* 0x000fc800078ec0ff */
[----:B---3--:R-:W-:-:S04]  /*00b0*/  LEA R0, R3, R0, 0x8 ;  /* 0x0000000003007211 */ /* 0x008fc800078e40ff */
[C---:B------:R-:W-:Y:S01]  /*00c0*/  ISETP.GE.AND P0, PT, R0.reuse, 0x9f00, PT ;  /* 0x00009f000000780c */ /* 0x040fe20003f06270 */
[----:B------:R-:W-:-:S05]  /*00d0*/  IMAD.HI R2, R0, 0x19c2d14f, RZ ;  /* 0x19c2d14f00027827 */ /* 0x000fca00078e02ff */
[----:B------:R-:W-:-:S04]  /*00e0*/  SHF.R.U32.HI R3, RZ, 0x1f, R2 ;  /* 0x0000001fff037819 */ /* 0x000fc80000011602 */
[----:B------:R-:W-:-:S05]  /*00f0*/  LEA.HI.SX32 R3, R2, R3, 0x1a ;  /* 0x0000000302037211 */ /* 0x000fca00078fd2ff */
[----:B------:R-:W-:Y:S01]  /*0100*/  IMAD R11, R3, -0x27c, R0 ;  /* 0xfffffd84030b7824 */ /* 0x000fe200078e0200 */
[----:B------:R-:W-:-:S03]  /*0110*/  CS2R R2, SRZ ;  /* 0x0000000000027805 */ /* 0x000fc6000001ff00 */
[----:B--2---:R-:W-:-:S05]  /*0120*/  IMAD.WIDE R8, R11, 0x4, R8 ;  /* 0x000000040b087825 */ /* 0x004fca00078e0208 */
[----:B------:R2:W3:Y:S01]  /*0130*/  @!P0 LDG.E.EL.64 R2, desc[UR4][R8.64] ;  /* 0x0000000408028981 */ /* 0x0004e2000c2e1b00 */
[----:B------:R-:W-:Y:S02]  /*0140*/  CS2R R4, SRZ ;  /* 0x0000000000047805 */ /* 0x000fe4000001ff00 */
[----:B------:R-:W-:Y:S01]  /*0150*/  CS2R R6, SRZ ;  /* 0x0000000000067805 */ /* 0x000fe2000001ff00 */
[----:B----4-:R-:W-:-:S04]  /*0160*/  IMAD.WIDE R14, R11, 0x4, R14 ;  /* 0x000000040b0e7825 */ /* 0x010fc800078e020e */
[----:B-----5:R-:W-:Y:S01]  /*0170*/  IMAD.WIDE R12, R0, 0x4, R12 ;  /* 0x00000004000c7825 */ /* 0x020fe200078e020c */
[----:B------:R4:W5:Y:S01]  /*0180*/  @!P0 LDG.E.EL.64 R4, desc[UR4][R14.64] ;  /* 0x000000040e048981 */ /* 0x000962000c2e1b00 */
[----:B--2---:R-:W-:Y:S02]  /*0190*/  CS2R R8, SRZ ;  /* 0x0000000000087805 */ /* 0x004fe4000001ff00 */
[C---:B0-----:R-:W-:Y:S01]  /*01a0*/  IMAD.WIDE R16, R11.reuse, 0x4, R16 ;  /* 0x000000040b107825 */ /* 0x041fe200078e0210 */
[----:B------:R0:W5:Y:S03]  /*01b0*/  @!P0 LDG.E.64 R6, desc[UR4][R12.64] ;  /* 0x000000040c068981 */ /* 0x000166000c1e1b00 */
[----:B-1----:R-:W-:Y:S01]  /*01c0*/  IMAD.WIDE R18, R11, 0x4, R18 ;  /* 0x000000040b127825 */ /* 0x002fe200078e0212 */
[----:B------:R-:W-:-:S04]  /*01d0*/  CS2R R10, SRZ ;  /* 0x00000000000a7805 */ /* 0x000fc8000001ff00 */
[----:B------:R-:W2:Y:S04]  /*01e0*/  @!P0 LDG.E.EL.64 R8, desc[UR4][R18.64] ;  /* 0x0000000412088981 */ /* 0x000ea8000c2e1b00 */
[----:B------:R-:W2:Y:S01]  /*01f0*/  @!P0 LDG.E.EL.64 R10, desc[UR4][R16.64] ;  /* 0x00000004100a8981 */ /* 0x000ea2000c2e1b00 */
[----:B---3--:R-:W-:Y:S01]  /*0200*/  FADD R2, R2, 9.9999997473787516356e-06 ;  /* 0x3727c5ac02027421 */ /* 0x008fe20000000000 */
[----:B------:R-:W-:-:S03]  /*0210*/  FADD R3, R3, 9.9999997473787516356e-06 ;  /* 0x3727c5ac03037421 */ /* 0x000fc60000000000 */
[----:B------:R-:W1:Y:S08]  /*0220*/  MUFU.SQRT R20, R2 ;  /* 0x0000000200147308 */ /* 0x000e700000002000 */
[----:B----4-:R-:W3:Y:S01]  /*0230*/  MUFU.SQRT R14, R3 ;  /* 0x00000003000e7308 */ /* 0x010ee20000002000 */
[C---:B-1----:R-:W-:Y:S02]  /*0240*/  FSETP.GT.AND P1, PT, R20.reuse, 8.50705917302346158658e+37, PT ;  /* 0x7e8000001400780b */ /* 0x042fe40003f24000 */
[----:B------:R-:W-:-:S02]  /*0250*/  FSETP.GEU.AND P3, PT, R20, 1.175494350822287508e-38, PT ;  /* 0x008000001400780b */ /* 0x000fc40003f6e000 */
[C---:B---3--:R-:W-:Y:S02]  /*0260*/  FSETP.GT.AND P2, PT, R14.reuse, 8.50705917302346158658e+37, PT ;  /* 0x7e8000000e00780b */ /* 0x048fe40003f44000 */
[----:B------:R-:W-:-:S07]  /*0270*/  FSETP.GEU.AND P4, PT, R14, 1.175494350822287508e-38, PT ;  /* 0x008000000e00780b */ /* 0x000fce0003f8e000 */
[----:B------:R-:W-:Y:S01]  /*0280*/  @P1 FMUL R20, R20, 0.25 ;  /* 0x3e80000014141820 */ /* 0x000fe20000400000 */
[----:B------:R-:W-:-:S03]  /*0290*/  HFMA2.MMA R2, -RZ, RZ, 1.625, 0 ;  /* 0x3e800000ff027435 */ /* 0x000fc600000001ff */
[----:B------:R-:W-:Y:S01]  /*02a0*/  @!P3 FMUL R20, R20, 16777216 ;  /* 0x4b8000001414b820 */ /* 0x000fe20000400000 */
[----:B------:R-:W-:-:S05]  /*02b0*/  @P2 FMUL R14, R14, 0.25 ;  /* 0x3e8000000e0e2820 */ /* 0x000fca0000400000 */
[----:B------:R-:W1:Y:S01]  /*02c0*/  MUFU.RCP R20, R20 ;  /* 0x0000001400147308 */ /* 0x000e620000001000 */
[----:B------:R-:W-:Y:S01]  /*02d0*/  @!P4 FMUL R14, R14, 16777216 ;  /* 0x4b8000000e0ec820 */ /* 0x000fe20000400000 */
[----:B------:R-:W-:-:S06]  /*02e0*/  FSEL R3, R2, 1, P1 ;  /* 0x3f80000002037808 */ /* 0x000fcc0000800000 */
[----:B------:R-:W3:Y:S01]  /*02f0*/  MUFU.RCP R14, R14 ;  /* 0x0000000e000e7308 */ /* 0x000ee20000001000 */
[----:B------:R-:W-:Y:S01]  /*0300*/  @!P3 FMUL R3, R3, 16777216 ;  /* 0x4b8000000303b820 */ /* 0x000fe20000400000 */
[----:B0-----:R-:W-:Y:S01]  /*0310*/  FSEL R13, R2, 1, P2 ;  /* 0x3f800000020d7808 */ /* 0x001fe20001000000 */
[----:B-----5:R-:W-:Y:S02]  /*0320*/  FADD R4, -R4, R6 ;  /* 0x0000000604047221 */ /* 0x020fe40000000100 */
[----:B-1----:R-:W-:Y:S02]  /*0330*/  FMUL R3, R20, R3 ;  /* 0x0000000314037220 */ /* 0x002fe40000400000 */
[----:B------:R-:W-:Y:S01]  /*0340*/  @!P4 FMUL R13, R13, 16777216 ;  /* 0x4b8000000d0dc820 */ /* 0x000fe20000400000 */
[----:B------:R-:W-:Y:S01]  /*0350*/  FADD R5, -R5, R7 ;  /* 0x0000000705057221 */ /* 0x000fe20000000100 */
[----:B------:R-:W-:Y:S02]  /*0360*/  FMUL R3, R4, R3 ;  /* 0x0000000304037220 */ /* 0x000fe40000400000 */
[----:B---3--:R-:W-:-:S02]  /*0370*/  FMUL R4, R14, R13 ;  /* 0x0000000d0e047220 */ /* 0x008fc40000400000 */
[----:B--2---:R-:W-:Y:S02]  /*0380*/  FFMA R8, R3, R10, R8 ;  /* 0x0000000a03087223 */ /* 0x004fe40000000008 */
[----:B------:R-:W-:Y:S02]  /*0390*/  FMUL R4, R5, R4 ;  /* 0x0000000405047220 */ /* 0x000fe40000400000 */
[----:B------:R-:W-:Y:S02]  /*03a0*/  FADD R3, RZ, -R8 ;  /* 0x80000008ff037221 */ /* 0x000fe40000000000 */
[----:B------:R-:W-:Y:S02]  /*03b0*/  FFMA R9, R4, R11, R9 ;  /* 0x0000000b04097223 */ /* 0x000fe40000000009 */
[----:B------:R-:W-:Y:S02]  /*03c0*/  FMUL R4, R3, 1.4426950216293334961 ;  /* 0x3fb8aa3b03047820 */ /* 0x000fe40000400000 */
[----:B------:R-:W-:-:S04]  /*03d0*/  FADD R3, RZ, -R9 ;  /* 0x80000009ff037221 */ /* 0x000fc80000000000 */
[----:B------:R-:W-:Y:S01]  /*03e0*/  FMUL R6, R3, 1.4426950216293334961 ;  /* 0x3fb8aa3b03067820 */ /* 0x000fe20000400000 */
[----:B------:R-:W-:-:S04]  /*03f0*/  FSETP.GEU.AND P1, PT, R4, -126, PT ;  /* 0xc2fc00000400780b */ /* 0x000fc80003f2e000 */
[----:B------:R-:W-:-:S09]  /*0400*/  FSETP.GEU.AND P2, PT, R6, -126, PT ;  /* 0xc2fc00000600780b */ /* 0x000fd20003f4e000 */
[----:B------:R-:W-:-:S04]  /*0410*/  @!P1 FMUL R4, R4, 0.5 ;  /* 0x3f00000004049820 */ /* 0x000fc80000400000 */
[----:B------:R-:W-:Y:S01]  /*0420*/  @!P2 FMUL R6, R6, 0.5 ;  /* 0x3f0000000606a820 */ /* 0x000fe20000400000 */
[----:B------:R-:W0:Y:S08]  /*0430*/  MUFU.EX2 R3, R4 ;  /* 0x0000000400037308 */ /* 0x000e300000000800 */
[----:B------:R-:W1:Y:S01]  /*0440*/  MUFU.EX2 R5, R6 ;  /* 0x0000000600057308 */ /* 0x000e620000000800 */
[----:B0-----:R-:W-:-:S04]  /*0450*/  @!P1 FMUL R3, R3, R3 ;  /* 0x0000000303039220 */ /* 0x001fc80000400000 */
[----:B------:R-:W-:Y:S01]  /*0460*/  FADD R7, R3, 1 ;  /* 0x3f80000003077421 */ /* 0x000fe20000000000 */
[----:B-1----:R-:W-:-:S04]  /*0470*/  @!P2 FMUL R5, R5, R5 ;  /* 0x000000050505a220 */ /* 0x002fc80000400000 */
[----:B------:R-:W-:Y:S01]  /*0480*/  FADD R10, R5, 1 ;  /* 0x3f800000050a7421 */ /* 0x000fe20000000000 */
[----:B------:R-:W-:Y:S01]  /*0490*/  FSETP.GT.AND P1, PT, R7, 8.50705917302346158658e+37, PT ;  /* 0x7e8000000700780b */ /* 0x000fe20003f24000 */
[----:B------:R-:W0:Y:S03]  /*04a0*/  LDC.64 R4, c[0x0][0x210] ;  /* 0x00008400ff047b82 */ /* 0x000e260000000a00 */
[----:B------:R-:W-:-:S09]  /*04b0*/  FSETP.GT.AND P2, PT, R10, 8.50705917302346158658e+37, PT ;  /* 0x7e8000000a00780b */ /* 0x000fd20003f44000 */
[----:B------:R-:W-:-:S04]  /*04c0*/  @P1 FMUL R7, R7, 0.25 ;  /* 0x3e80000007071820 */ /* 0x000fc80000400000 */
[----:B------:R-:W-:Y:S02]  /*04d0*/  @P2 FMUL R10, R10, 0.25 ;  /* 0x3e8000000a0a2820 */ /* 0x000fe40000400000 */
[----:B------:R-:W1:Y:S08]  /*04e0*/  MUFU.RCP R7, R7 ;  /* 0x0000000700077308 */ /* 0x000e700000001000 */
[----:B------:R-:W2:Y:S01]  /*04f0*/  MUFU.RCP R10, R10 ;  /* 0x0000000a000a7308 */ /* 0x000ea20000001000 */
[----:B------:R-:W-:-:S02]  /*0500*/  FSEL R6, R2, 1, P1 ;  /* 0x3f80000002067808 */ /* 0x000fc40000800000 */
[----:B------:R-:W-:-:S03]  /*0510*/  FSEL R3, R2, 1, P2 ;  /* 0x3f80000002037808 */ /* 0x000fc60001000000 */
[----:B-1----:R-:W-:-:S04]  /*0520*/  FMUL R11, R7, R6 ;  /* 0x00000006070b7220 */ /* 0x002fc80000400000 */
[----:B------:R-:W-:Y:S01]  /*0530*/  FMUL R8, R8, R11 ;  /* 0x0000000b08087220 */ /* 0x000fe20000400000 */
[----:B--2---:R-:W-:Y:S01]  /*0540*/  FMUL R6, R10, R3 ;  /* 0x000000030a067220 */ /* 0x004fe20000400000 */
[----:B0-----:R-:W-:-:S04]  /*0550*/  IMAD.WIDE R2, R0, 0x4, R4 ;  /* 0x0000000400027825 */ /* 0x001fc800078e0204 */
[----:B------:R-:W-:Y:S01]  /*0560*/  FMUL R9, R9, R6 ;  /* 0x0000000609097220 */ /* 0x000fe20000400000 */
[----:B------:R-:W-:Y:S06]  /*0570*/  @P0 EXIT ;  /* 0x000000000000094d */ /* 0x000fec0003800000 */
[----:B------:R-:W-:Y:S01]  /*0580*/  STG.E.64 desc[UR4][R2.64], R8 ;  /* 0x0000000802007986 */ /* 0x000fe2000c101b04 */
[----:B------:R-:W-:Y:S05]  /*0590*/  EXIT ;  /* 0x000000000000794d */ /* 0x000fea0003800000 */
.L_x_0:
[----:B------:R-:W-:-:S00]  /*05a0*/  BRA `(.L_x_0) ;  /* 0xfffffffc00fc7947 */ /* 0x000fc0000383ffff */
[----:B------:R-:W-:-:S00]  /*05b0*/  NOP ;  /* 0x0000000000007918 */ /* 0x000fc00000000000 */
        /* <DEDUP_REMOVED lines=12> */
.L_x_1:


//--------------------- .nv.global.init           --------------------------
	.section	.nv.global.init,"aw",@progbits
.nv.global.init:
	.type		_$_str,@object
	.size		_$_str,(_$_str_$_2 - _$_str)
_$_str:
        /*0000*/ 	.byte	0x5f, 0x5f, 0x43, 0x55, 0x44, 0x41, 0x5f, 0x46, 0x54, 0x5a, 0x00
	.type		_$_str_$_2,@object
	.size		_$_str_$_2,(.L_1 - _$_str_$_2)
_$_str_$_2:
        /*000b*/ 	.byte	0x5f, 0x5f, 0x43, 0x55, 0x44, 0x41, 0x5f, 0x50, 0x52, 0x45, 0x43, 0x5f, 0x53, 0x51, 0x52, 0x54
        /*001b*/ 	.byte	0x00
.L_1:


//--------------------- .nv.constant0.triton_poi_fused__native_batch_norm_legit_no_training_mul_sigmoid_59 --------------------------
	.section	.nv.constant0.triton_poi_fused__native_batch_norm_legit_no_training_mul_sigmoid_59,"a",@progbits
	.sectionflags	@""
	.align	4
.nv.constant0.triton_poi_fused__native_batch_norm_legit_no_training_mul_sigmoid_59:
	.zero		580
